//
// Generated by NVIDIA NVVM Compiler
//
// Compiler Build ID: CL-36424714
// Cuda compilation tools, release 13.0, V13.0.88
// Based on NVVM 20.0.0
//

.version 9.0
.target sm_100
.address_size 64

	// .globl	_Z5ballsPiS_S_

.visible .entry _Z5ballsPiS_S_(
	.param .u64 .ptr .align 1 _Z5ballsPiS_S__param_0,
	.param .u64 .ptr .align 1 _Z5ballsPiS_S__param_1,
	.param .u64 .ptr .align 1 _Z5ballsPiS_S__param_2
)
{
	.reg .b32 	%r<9>;
	.reg .b64 	%rd<11>;

	ld.param.u64 	%rd1, [_Z5ballsPiS_S__param_0];
	ld.param.u64 	%rd2, [_Z5ballsPiS_S__param_1];
	ld.param.u64 	%rd3, [_Z5ballsPiS_S__param_2];
	cvta.to.global.u64 	%rd4, %rd3;
	cvta.to.global.u64 	%rd5, %rd2;
	cvta.to.global.u64 	%rd6, %rd1;
	mov.u32 	%r1, %ctaid.x;
	mov.u32 	%r2, %ntid.x;
	mul.lo.s32 	%r3, %r1, %r2;
	mov.u32 	%r4, %tid.x;
	mul.lo.s32 	%r5, %r3, %r4;
	mul.wide.s32 	%rd7, %r5, 4;
	add.s64 	%rd8, %rd6, %rd7;
	ld.global.u32 	%r6, [%rd8];
	add.s64 	%rd9, %rd5, %rd7;
	ld.global.u32 	%r7, [%rd9];
	add.s32 	%r8, %r7, %r6;
	add.s64 	%rd10, %rd4, %rd7;
	st.global.u32 	[%rd10], %r8;
	ret;

}


// ===== COMPILED SASS (sm_100) =====

	.target	sm_100

	.elftype	@"ET_EXEC"


//--------------------- .note.nv.tkinfo           --------------------------
	.section	.note.nv.tkinfo,"",@"SHT_NOTE"
	.sectionflags	@"SHF_NOTE_NV_TKINFO"
	.tkinfo
        /*0018*/ 	.word	0x00000002
        /*0030*/ 	.string	""
        /*0030*/ 	.string	"ptxas"
        /*0030*/ 	.string	"Cuda compilation tools, release 13.0, V13.0.88"
        /*0030*/ 	.string	"Build cuda_13.0.r13.0/compiler.36424714_0"
        /*0030*/ 	.string	"-arch sm_100 -m 64 "



//--------------------- .note.nv.cuinfo           --------------------------
	.section	.note.nv.cuinfo,"",@"SHT_NOTE"
	.sectionflags	@"SHF_NOTE_NV_CUINFO"
        /*0018*/ 	.short	0x0002
        /*001a*/ 	.short	0x0064
        /*001c*/ 	.short	0x0082
	.zero		2


//--------------------- .nv.info                  --------------------------
	.section	.nv.info,"",@"SHT_CUDA_INFO"
	.align	4


	//----- nvinfo : EIATTR_REGCOUNT
	.align		4
        /*0000*/ 	.byte	0x04, 0x2f
        /*0002*/ 	.short	(.L_1 - .L_0)
	.align		4
.L_0:
        /*0004*/ 	.word	index@(_Z5ballsPiS_S_)
        /*0008*/ 	.word	0x0000000c


	//----- nvinfo : EIATTR_FRAME_SIZE
	.align		4
.L_1:
        /*000c*/ 	.byte	0x04, 0x11
        /*000e*/ 	.short	(.L_3 - .L_2)
	.align		4
.L_2:
        /*0010*/ 	.word	index@(_Z5ballsPiS_S_)
        /*0014*/ 	.word	0x00000000


	//----- nvinfo : EIATTR_MIN_STACK_SIZE
	.align		4
.L_3:
        /*0018*/ 	.byte	0x04, 0x12
        /*001a*/ 	.short	(.L_5 - .L_4)
	.align		4
.L_4:
        /*001c*/ 	.word	index@(_Z5ballsPiS_S_)
        /*0020*/ 	.word	0x00000000
.L_5:


//--------------------- .nv.compat                --------------------------
	.section	.nv.compat,"",@"SHT_CUDA_COMPAT_INFO"
	.align	4
        /*0000*/ 	.byte	0x02, 0x09, 0x00, 0x00, 0x02, 0x02, 0x01, 0x00, 0x02, 0x05, 0x05, 0x00, 0x03, 0x07, 0x01, 0x01
        /*0010*/ 	.byte	0x02, 0x03, 0x00, 0x00, 0x02, 0x06, 0x01, 0x00, 0x04, 0x0b, 0x08, 0x00, 0x09, 0x00, 0x00, 0x00
        /*0020*/ 	.byte	0x00, 0x00, 0x00, 0x00


//--------------------- .nv.info._Z5ballsPiS_S_   --------------------------
	.section	.nv.info._Z5ballsPiS_S_,"",@"SHT_CUDA_INFO"
	.sectionflags	@""
	.align	4


	//----- nvinfo : EIATTR_CUDA_API_VERSION
	.align		4
        /*0000*/ 	.byte	0x04, 0x37
        /*0002*/ 	.short	(.L_7 - .L_6)
.L_6:
        /*0004*/ 	.word	0x00000082


	//----- nvinfo : EIATTR_KPARAM_INFO
	.align		4
.L_7:
        /*0008*/ 	.byte	0x04, 0x17
        /*000a*/ 	.short	(.L_9 - .L_8)
.L_8:
        /*000c*/ 	.word	0x00000000
        /*0010*/ 	.short	0x0002
        /*0012*/ 	.short	0x0010
        /*0014*/ 	.byte	0x00, 0xf5, 0x21, 0x00


	//----- nvinfo : EIATTR_KPARAM_INFO
	.align		4
.L_9:
        /*0018*/ 	.byte	0x04, 0x17
        /*001a*/ 	.short	(.L_11 - .L_10)
.L_10:
        /*001c*/ 	.word	0x00000000
        /*0020*/ 	.short	0x0001
        /*0022*/ 	.short	0x0008
        /*0024*/ 	.byte	0x00, 0xf5, 0x21, 0x00


	//----- nvinfo : EIATTR_KPARAM_INFO
	.align		4
.L_11:
        /*0028*/ 	.byte	0x04, 0x17
        /*002a*/ 	.short	(.L_13 - .L_12)
.L_12:
        /*002c*/ 	.word	0x00000000
        /*0030*/ 	.short	0x0000
        /*0032*/ 	.short	0x0000
        /*0034*/ 	.byte	0x00, 0xf5, 0x21, 0x00


	//----- nvinfo : EIATTR_SPARSE_MMA_MASK
	.align		4
.L_13:
        /*0038*/ 	.byte	0x03, 0x50
        /*003a*/ 	.short	0x0000


	//----- nvinfo : EIATTR_MAXREG_COUNT
	.align		4
        /*003c*/ 	.byte	0x03, 0x1b
        /*003e*/ 	.short	0x00ff


	//----- nvinfo : EIATTR_MERCURY_ISA_VERSION
	.align		4
        /*0040*/ 	.byte	0x03, 0x5f
        /*0042*/ 	.short	0x0101


	//----- nvinfo : EIATTR_VRC_CTA_INIT_COUNT
	.align		4
        /*0044*/ 	.byte	0x02, 0x4a
	.zero		1
	.zero		1


	//----- nvinfo : EIATTR_EXIT_INSTR_OFFSETS
	.align		4
        /*0048*/ 	.byte	0x04, 0x1c
        /*004a*/ 	.short	(.L_15 - .L_14)


	//   ....[0]....
.L_14:
        /*004c*/ 	.word	0x00000110


	//----- nvinfo : EIATTR_CBANK_PARAM_SIZE
	.align		4
.L_15:
        /*0050*/ 	.byte	0x03, 0x19
        /*0052*/ 	.short	0x0018


	//----- nvinfo : EIATTR_PARAM_CBANK
	.align		4
        /*0054*/ 	.byte	0x04, 0x0a
        /*0056*/ 	.short	(.L_17 - .L_16)
	.align		4
.L_16:
        /*0058*/ 	.word	index@(.nv.constant0._Z5ballsPiS_S_)
        /*005c*/ 	.short	0x0380
        /*005e*/ 	.short	0x0018


	//----- nvinfo : EIATTR_SW_WAR
	.align		4
.L_17:
        /*0060*/ 	.byte	0x04, 0x36
        /*0062*/ 	.short	(.L_19 - .L_18)
.L_18:
        /*0064*/ 	.word	0x00000008
.L_19:


//--------------------- .nv.callgraph             --------------------------
	.section	.nv.callgraph,"",@"SHT_CUDA_CALLGRAPH"
	.align	4
	.sectionentsize	8
	.align		4
        /*0000*/ 	.word	0x00000000
	.align		4
        /*0004*/ 	.word	0xffffffff
	.align		4
        /*0008*/ 	.word	0x00000000
	.align		4
        /*000c*/ 	.word	0xfffffffe
	.align		4
        /*0010*/ 	.word	0x00000000
	.align		4
        /*0014*/ 	.word	0xfffffffd
	.align		4
        /*0018*/ 	.word	0x00000000
	.align		4
        /*001c*/ 	.word	0xfffffffc


//--------------------- .text._Z5ballsPiS_S_      --------------------------
	.section	.text._Z5ballsPiS_S_,"ax",@progbits
	.align	128
        .global         _Z5ballsPiS_S_
        .type           _Z5ballsPiS_S_,@function
        .size           _Z5ballsPiS_S_,(.L_x_1 - _Z5ballsPiS_S_)
        .other          _Z5ballsPiS_S_,@"STO_CUDA_ENTRY STV_DEFAULT"
_Z5ballsPiS_S_:
.text._Z5ballsPiS_S_:
[----:B------:R-:W-:Y:S01]  /*0000*/  LDC R1, c[0x0][0x37c] ;  /* 0x0000df00ff017b82 */ /* 0x000fe20000000800 */
[----:B------:R-:W0:Y:S07]  /*0010*/  S2R R9, SR_TID.X ;  /* 0x0000000000097919 */ /* 0x000e2e0000002100 */
[----:B------:R-:W1:Y:S01]  /*0020*/  S2UR UR4, SR_CTAID.X ;  /* 0x00000000000479c3 */ /* 0x000e620000002500 */
[----:B------:R-:W1:Y:S01]  /*0030*/  LDCU UR5, c[0x0][0x360] ;  /* 0x00006c00ff0577ac */ /* 0x000e620008000800 */
[----:B------:R-:W2:Y:S06]  /*0040*/  LDCU.64 UR6, c[0x0][0x358] ;  /* 0x00006b00ff0677ac */ /* 0x000eac0008000a00 */
[----:B------:R-:W3:Y:S08]  /*0050*/  LDC.64 R2, c[0x0][0x380] ;  /* 0x0000e000ff027b82 */ /* 0x000ef00000000a00 */
[----:B------:R-:W4:Y:S01]  /*0060*/  LDC.64 R4, c[0x0][0x388] ;  /* 0x0000e200ff047b82 */ /* 0x000f220000000a00 */
[----:B-1----:R-:W-:-:S07]  /*0070*/  UIMAD UR4, UR4, UR5, URZ ;  /* 0x00000005040472a4 */ /* 0x002fce000f8e02ff */
[----:B------:R-:W1:Y:S01]  /*0080*/  LDC.64 R6, c[0x0][0x390] ;  /* 0x0000e400ff067b82 */ /* 0x000e620000000a00 */
[----:B0-----:R-:W-:-:S04]  /*0090*/  IMAD R9, R9, UR4, RZ ;  /* 0x0000000409097c24 */ /* 0x001fc8000f8e02ff */
[----:B---3--:R-:W-:-:S04]  /*00a0*/  IMAD.WIDE R2, R9, 0x4, R2 ;  /* 0x0000000409027825 */ /* 0x008fc800078e0202 */
[C---:B----4-:R-:W-:Y:S02]  /*00b0*/  IMAD.WIDE R4, R9.reuse, 0x4, R4 ;  /* 0x0000000409047825 */ /* 0x050fe400078e0204 */
[----:B--2---:R-:W2:Y:S04]  /*00c0*/  LDG.E R2, desc[UR6][R2.64] ;  /* 0x0000000602027981 */ /* 0x004ea8000c1e1900 */
[----:B------:R-:W2:Y:S01]  /*00d0*/  LDG.E R5, desc[UR6][R4.64] ;  /* 0x0000000604057981 */ /* 0x000ea2000c1e1900 */
[----:B-1----:R-:W-:Y:S01]  /*00e0*/  IMAD.WIDE R6, R9, 0x4, R6 ;  /* 0x0000000409067825 */ /* 0x002fe200078e0206 */
[----:B--2---:R-:W-:-:S05]  /*00f0*/  IADD3 R9, PT, PT, R2, R5, RZ ;  /* 0x0000000502097210 */ /* 0x004fca0007ffe0ff */
[----:B------:R-:W-:Y:S01]  /*0100*/  STG.E desc[UR6][R6.64], R9 ;  /* 0x0000000906007986 */ /* 0x000fe2000c101906 */
[----:B------:R-:W-:Y:S05]  /*0110*/  EXIT ;  /* 0x000000000000794d */ /* 0x000fea0003800000 */
.L_x_0:
[----:B------:R-:W-:-:S00]  /*0120*/  BRA `(.L_x_0) ;  /* 0xfffffffc00fc7947 */ /* 0x000fc0000383ffff */
[----:B------:R-:W-:-:S00]  /*0130*/  NOP ;  /* 0x0000000000007918 */ /* 0x000fc00000000000 */
        /* <DEDUP_REMOVED lines=12> */
.L_x_1:


//--------------------- .nv.shared.reserved.0     --------------------------
	.section	.nv.shared.reserved.0,"aw",@nobits
	.weak		__nv_reservedSMEM_offset_0_alias
	.size		__nv_reservedSMEM_offset_0_alias, 0, 64
	.other		__nv_reservedSMEM_offset_0_alias,@"STO_CUDA_RESERVED_SHARED STV_DEFAULT"
__nv_reservedSMEM_offset_0_alias:
	.zero		0
	.zero		64


//--------------------- .nv.constant0._Z5ballsPiS_S_ --------------------------
	.section	.nv.constant0._Z5ballsPiS_S_,"a",@progbits
	.sectionflags	@""
	.align	4
.nv.constant0._Z5ballsPiS_S_:
	.zero		920


//--------------------- SYMBOLS --------------------------

	.type		.nv.reservedSmem.offset0,@object
	.size		.nv.reservedSmem.offset0,0x4
